//
// Generated by NVIDIA NVVM Compiler
//
// Compiler Build ID: CL-36424714
// Cuda compilation tools, release 13.0, V13.0.88
// Based on NVVM 20.0.0
//

.version 9.0
.target sm_100
.address_size 64

	// .globl	_Z15kernel_low_regsPfPKfi

.visible .entry _Z15kernel_low_regsPfPKfi(
	.param .u64 .ptr .align 1 _Z15kernel_low_regsPfPKfi_param_0,
	.param .u64 .ptr .align 1 _Z15kernel_low_regsPfPKfi_param_1,
	.param .u32 _Z15kernel_low_regsPfPKfi_param_2
)
{
	.reg .pred 	%p<6>;
	.reg .b32 	%r<16>;
	.reg .b32 	%f<23>;
	.reg .b64 	%rd<9>;

	ld.param.u64 	%rd1, [_Z15kernel_low_regsPfPKfi_param_0];
	ld.param.u64 	%rd2, [_Z15kernel_low_regsPfPKfi_param_1];
	ld.param.u32 	%r9, [_Z15kernel_low_regsPfPKfi_param_2];
	cvta.to.global.u64 	%rd3, %rd2;
	mov.u32 	%r10, %ntid.x;
	mov.u32 	%r11, %ctaid.x;
	mov.u32 	%r12, %tid.x;
	mad.lo.s32 	%r1, %r10, %r11, %r12;
	mul.wide.s32 	%rd4, %r1, 4;
	add.s64 	%rd5, %rd3, %rd4;
	ld.global.nc.f32 	%f22, [%rd5];
	setp.lt.s32 	%p1, %r9, 1;
	@%p1 bra 	$L__BB0_7;
	and.b32  	%r2, %r9, 3;
	setp.lt.u32 	%p2, %r9, 4;
	@%p2 bra 	$L__BB0_4;
	and.b32  	%r13, %r9, 2147483644;
	neg.s32 	%r14, %r13;
$L__BB0_3:
	fma.rn.f32 	%f10, %f22, 0f3F800008, 0f3F800000;
	add.f32 	%f11, %f10, 0fBF800000;
	fma.rn.f32 	%f12, %f11, 0f3F800008, 0f3F800000;
	add.f32 	%f13, %f12, 0fBF800000;
	fma.rn.f32 	%f14, %f13, 0f3F800008, 0f3F800000;
	add.f32 	%f15, %f14, 0fBF800000;
	fma.rn.f32 	%f16, %f15, 0f3F800008, 0f3F800000;
	add.f32 	%f22, %f16, 0fBF800000;
	add.s32 	%r14, %r14, 4;
	setp.ne.s32 	%p3, %r14, 0;
	@%p3 bra 	$L__BB0_3;
$L__BB0_4:
	setp.eq.s32 	%p4, %r2, 0;
	@%p4 bra 	$L__BB0_7;
	neg.s32 	%r15, %r2;
$L__BB0_6:
	.pragma "nounroll";
	fma.rn.f32 	%f17, %f22, 0f3F800008, 0f3F800000;
	add.f32 	%f22, %f17, 0fBF800000;
	add.s32 	%r15, %r15, 1;
	setp.ne.s32 	%p5, %r15, 0;
	@%p5 bra 	$L__BB0_6;
$L__BB0_7:
	cvta.to.global.u64 	%rd6, %rd1;
	add.s64 	%rd8, %rd6, %rd4;
	st.global.f32 	[%rd8], %f22;
	ret;

}
	// .globl	_Z16kernel_high_regsPfPKfi
.visible .entry _Z16kernel_high_regsPfPKfi(
	.param .u64 .ptr .align 1 _Z16kernel_high_regsPfPKfi_param_0,
	.param .u64 .ptr .align 1 _Z16kernel_high_regsPfPKfi_param_1,
	.param .u32 _Z16kernel_high_regsPfPKfi_param_2
)
{
	.reg .pred 	%p<3>;
	.reg .b32 	%r<15>;
	.reg .b32 	%f<263>;
	.reg .b64 	%rd<10>;

	ld.param.u64 	%rd2, [_Z16kernel_high_regsPfPKfi_param_1];
	ld.param.u32 	%r4, [_Z16kernel_high_regsPfPKfi_param_2];
	cvta.to.global.u64 	%rd3, %rd2;
	mov.u32 	%r5, %ntid.x;
	mov.u32 	%r6, %ctaid.x;
	mov.u32 	%r7, %tid.x;
	mad.lo.s32 	%r8, %r5, %r6, %r7;
	mul.wide.s32 	%rd4, %r8, 4;
	add.s64 	%rd5, %rd3, %rd4;
	ld.global.nc.f32 	%f258, [%rd5];
	add.f32 	%f257, %f258, 0f3F800000;
	add.f32 	%f256, %f258, 0f40000000;
	add.f32 	%f255, %f258, 0f40400000;
	add.f32 	%f254, %f258, 0f40800000;
	add.f32 	%f253, %f258, 0f40A00000;
	add.f32 	%f252, %f258, 0f40C00000;
	add.f32 	%f251, %f258, 0f40E00000;
	add.f32 	%f250, %f258, 0f41000000;
	add.f32 	%f249, %f258, 0f41100000;
	add.f32 	%f248, %f258, 0f41200000;
	add.f32 	%f247, %f258, 0f41300000;
	add.f32 	%f246, %f258, 0f41400000;
	add.f32 	%f245, %f258, 0f41500000;
	add.f32 	%f244, %f258, 0f41600000;
	add.f32 	%f243, %f258, 0f41700000;
	add.f32 	%f242, %f258, 0f41800000;
	add.f32 	%f241, %f258, 0f41880000;
	add.f32 	%f240, %f258, 0f41900000;
	add.f32 	%f239, %f258, 0f41980000;
	add.f32 	%f238, %f258, 0f41A00000;
	add.f32 	%f237, %f258, 0f41A80000;
	add.f32 	%f236, %f258, 0f41B00000;
	add.f32 	%f235, %f258, 0f41B80000;
	add.f32 	%f234, %f258, 0f41C00000;
	add.f32 	%f233, %f258, 0f41C80000;
	add.f32 	%f232, %f258, 0f41D00000;
	add.f32 	%f231, %f258, 0f41D80000;
	add.f32 	%f259, %f258, 0f41E00000;
	add.f32 	%f260, %f258, 0f41E80000;
	add.f32 	%f261, %f258, 0f41F00000;
	add.f32 	%f262, %f258, 0f41F80000;
	setp.lt.s32 	%p1, %r4, 1;
	@%p1 bra 	$L__BB1_3;
	ld.param.u32 	%r13, [_Z16kernel_high_regsPfPKfi_param_2];
	add.f32 	%f232, %f258, 0f41D00000;
	add.f32 	%f231, %f258, 0f41D80000;
	add.f32 	%f235, %f258, 0f41B80000;
	add.f32 	%f234, %f258, 0f41C00000;
	add.f32 	%f250, %f258, 0f41000000;
	add.f32 	%f259, %f258, 0f41E00000;
	add.f32 	%f260, %f258, 0f41E80000;
	neg.s32 	%r14, %r13;
$L__BB1_2:
	fma.rn.f32 	%f136, %f258, 0f3F800008, 0f3F800000;
	add.f32 	%f258, %f136, 0fBF800000;
	fma.rn.f32 	%f137, %f257, 0f3F800008, 0f3F800000;
	add.f32 	%f257, %f137, 0fBF800000;
	fma.rn.f32 	%f138, %f256, 0f3F800008, 0f3F800000;
	add.f32 	%f256, %f138, 0fBF800000;
	fma.rn.f32 	%f139, %f255, 0f3F800008, 0f3F800000;
	add.f32 	%f255, %f139, 0fBF800000;
	fma.rn.f32 	%f140, %f254, 0f3F800008, 0f3F800000;
	add.f32 	%f254, %f140, 0fBF800000;
	fma.rn.f32 	%f141, %f253, 0f3F800008, 0f3F800000;
	add.f32 	%f253, %f141, 0fBF800000;
	fma.rn.f32 	%f142, %f252, 0f3F800008, 0f3F800000;
	add.f32 	%f252, %f142, 0fBF800000;
	fma.rn.f32 	%f143, %f251, 0f3F800008, 0f3F800000;
	add.f32 	%f251, %f143, 0fBF800000;
	fma.rn.f32 	%f144, %f250, 0f3F800008, 0f3F800000;
	add.f32 	%f250, %f144, 0fBF800000;
	fma.rn.f32 	%f145, %f249, 0f3F800008, 0f3F800000;
	add.f32 	%f249, %f145, 0fBF800000;
	fma.rn.f32 	%f146, %f248, 0f3F800008, 0f3F800000;
	add.f32 	%f248, %f146, 0fBF800000;
	fma.rn.f32 	%f147, %f247, 0f3F800008, 0f3F800000;
	add.f32 	%f247, %f147, 0fBF800000;
	fma.rn.f32 	%f148, %f246, 0f3F800008, 0f3F800000;
	add.f32 	%f246, %f148, 0fBF800000;
	fma.rn.f32 	%f149, %f245, 0f3F800008, 0f3F800000;
	add.f32 	%f245, %f149, 0fBF800000;
	fma.rn.f32 	%f150, %f244, 0f3F800008, 0f3F800000;
	add.f32 	%f244, %f150, 0fBF800000;
	fma.rn.f32 	%f151, %f243, 0f3F800008, 0f3F800000;
	add.f32 	%f243, %f151, 0fBF800000;
	fma.rn.f32 	%f152, %f242, 0f3F800008, 0f3F800000;
	add.f32 	%f242, %f152, 0fBF800000;
	fma.rn.f32 	%f153, %f241, 0f3F800008, 0f3F800000;
	add.f32 	%f241, %f153, 0fBF800000;
	fma.rn.f32 	%f154, %f240, 0f3F800008, 0f3F800000;
	add.f32 	%f240, %f154, 0fBF800000;
	fma.rn.f32 	%f155, %f239, 0f3F800008, 0f3F800000;
	add.f32 	%f239, %f155, 0fBF800000;
	fma.rn.f32 	%f156, %f238, 0f3F800008, 0f3F800000;
	add.f32 	%f238, %f156, 0fBF800000;
	fma.rn.f32 	%f157, %f237, 0f3F800008, 0f3F800000;
	add.f32 	%f237, %f157, 0fBF800000;
	fma.rn.f32 	%f158, %f236, 0f3F800008, 0f3F800000;
	add.f32 	%f236, %f158, 0fBF800000;
	fma.rn.f32 	%f159, %f235, 0f3F800008, 0f3F800000;
	add.f32 	%f235, %f159, 0fBF800000;
	fma.rn.f32 	%f160, %f234, 0f3F800008, 0f3F800000;
	add.f32 	%f234, %f160, 0fBF800000;
	fma.rn.f32 	%f161, %f233, 0f3F800008, 0f3F800000;
	add.f32 	%f233, %f161, 0fBF800000;
	fma.rn.f32 	%f162, %f232, 0f3F800008, 0f3F800000;
	add.f32 	%f232, %f162, 0fBF800000;
	fma.rn.f32 	%f163, %f231, 0f3F800008, 0f3F800000;
	add.f32 	%f231, %f163, 0fBF800000;
	fma.rn.f32 	%f164, %f259, 0f3F800008, 0f3F800000;
	add.f32 	%f259, %f164, 0fBF800000;
	fma.rn.f32 	%f165, %f260, 0f3F800008, 0f3F800000;
	add.f32 	%f260, %f165, 0fBF800000;
	fma.rn.f32 	%f166, %f261, 0f3F800008, 0f3F800000;
	add.f32 	%f261, %f166, 0fBF800000;
	fma.rn.f32 	%f167, %f262, 0f3F800008, 0f3F800000;
	add.f32 	%f262, %f167, 0fBF800000;
	add.s32 	%r14, %r14, 1;
	setp.ne.s32 	%p2, %r14, 0;
	@%p2 bra 	$L__BB1_2;
$L__BB1_3:
	ld.param.u64 	%rd9, [_Z16kernel_high_regsPfPKfi_param_0];
	mov.u32 	%r9, %ntid.x;
	mov.u32 	%r10, %ctaid.x;
	mov.u32 	%r11, %tid.x;
	mad.lo.s32 	%r12, %r9, %r10, %r11;
	cvta.to.global.u64 	%rd6, %rd9;
	add.f32 	%f168, %f257, %f258;
	add.f32 	%f169, %f256, %f168;
	add.f32 	%f170, %f255, %f169;
	add.f32 	%f171, %f254, %f170;
	add.f32 	%f172, %f253, %f171;
	add.f32 	%f173, %f252, %f172;
	add.f32 	%f174, %f251, %f173;
	add.f32 	%f175, %f250, %f174;
	add.f32 	%f176, %f249, %f175;
	add.f32 	%f177, %f248, %f176;
	add.f32 	%f178, %f247, %f177;
	add.f32 	%f179, %f246, %f178;
	add.f32 	%f180, %f245, %f179;
	add.f32 	%f181, %f244, %f180;
	add.f32 	%f182, %f243, %f181;
	add.f32 	%f183, %f242, %f182;
	add.f32 	%f184, %f241, %f183;
	add.f32 	%f185, %f240, %f184;
	add.f32 	%f186, %f239, %f185;
	add.f32 	%f187, %f238, %f186;
	add.f32 	%f188, %f237, %f187;
	add.f32 	%f189, %f236, %f188;
	add.f32 	%f190, %f235, %f189;
	add.f32 	%f191, %f234, %f190;
	add.f32 	%f192, %f233, %f191;
	add.f32 	%f193, %f232, %f192;
	add.f32 	%f194, %f231, %f193;
	add.f32 	%f195, %f259, %f194;
	add.f32 	%f196, %f260, %f195;
	add.f32 	%f197, %f261, %f196;
	add.f32 	%f198, %f262, %f197;
	mul.wide.s32 	%rd7, %r12, 4;
	add.s64 	%rd8, %rd6, %rd7;
	st.global.f32 	[%rd8], %f198;
	ret;

}


// ===== COMPILED SASS (sm_100) =====

	.target	sm_100

	.elftype	@"ET_EXEC"


//--------------------- .note.nv.tkinfo           --------------------------
	.section	.note.nv.tkinfo,"",@"SHT_NOTE"
	.sectionflags	@"SHF_NOTE_NV_TKINFO"
	.tkinfo
        /*0018*/ 	.word	0x00000002
        /*0030*/ 	.string	""
        /*0030*/ 	.string	"ptxas"
        /*0030*/ 	.string	"Cuda compilation tools, release 13.0, V13.0.88"
        /*0030*/ 	.string	"Build cuda_13.0.r13.0/compiler.36424714_0"
        /*0030*/ 	.string	"-arch sm_100 -m 64 "



//--------------------- .note.nv.cuinfo           --------------------------
	.section	.note.nv.cuinfo,"",@"SHT_NOTE"
	.sectionflags	@"SHF_NOTE_NV_CUINFO"
        /*0018*/ 	.short	0x0002
        /*001a*/ 	.short	0x0064
        /*001c*/ 	.short	0x0082
	.zero		2


//--------------------- .nv.info                  --------------------------
	.section	.nv.info,"",@"SHT_CUDA_INFO"
	.align	4


	//----- nvinfo : EIATTR_REGCOUNT
	.align		4
        /*0000*/ 	.byte	0x04, 0x2f
        /*0002*/ 	.short	(.L_1 - .L_0)
	.align		4
.L_0:
        /*0004*/ 	.word	index@(_Z15kernel_low_regsPfPKfi)
        /*0008*/ 	.word	0x00000008


	//----- nvinfo : EIATTR_FRAME_SIZE
	.align		4
.L_1:
        /*000c*/ 	.byte	0x04, 0x11
        /*000e*/ 	.short	(.L_3 - .L_2)
	.align		4
.L_2:
        /*0010*/ 	.word	index@(_Z15kernel_low_regsPfPKfi)
        /*0014*/ 	.word	0x00000000


	//----- nvinfo : EIATTR_REGCOUNT
	.align		4
.L_3:
        /*0018*/ 	.byte	0x04, 0x2f
        /*001a*/ 	.short	(.L_5 - .L_4)
	.align		4
.L_4:
        /*001c*/ 	.word	index@(_Z16kernel_high_regsPfPKfi)
        /*0020*/ 	.word	0x00000028


	//----- nvinfo : EIATTR_FRAME_SIZE
	.align		4
.L_5:
        /*0024*/ 	.byte	0x04, 0x11
        /*0026*/ 	.short	(.L_7 - .L_6)
	.align		4
.L_6:
        /*0028*/ 	.word	index@(_Z16kernel_high_regsPfPKfi)
        /*002c*/ 	.word	0x00000000


	//----- nvinfo : EIATTR_MIN_STACK_SIZE
	.align		4
.L_7:
        /*0030*/ 	.byte	0x04, 0x12
        /*0032*/ 	.short	(.L_9 - .L_8)
	.align		4
.L_8:
        /*0034*/ 	.word	index@(_Z16kernel_high_regsPfPKfi)
        /*0038*/ 	.word	0x00000000


	//----- nvinfo : EIATTR_MIN_STACK_SIZE
	.align		4
.L_9:
        /*003c*/ 	.byte	0x04, 0x12
        /*003e*/ 	.short	(.L_11 - .L_10)
	.align		4
.L_10:
        /*0040*/ 	.word	index@(_Z15kernel_low_regsPfPKfi)
        /*0044*/ 	.word	0x00000000
.L_11:


//--------------------- .nv.compat                --------------------------
	.section	.nv.compat,"",@"SHT_CUDA_COMPAT_INFO"
	.align	4
        /*0000*/ 	.byte	0x02, 0x09, 0x00, 0x00, 0x02, 0x02, 0x01, 0x00, 0x02, 0x05, 0x05, 0x00, 0x03, 0x07, 0x01, 0x01
        /*0010*/ 	.byte	0x02, 0x03, 0x00, 0x00, 0x02, 0x06, 0x01, 0x00, 0x04, 0x0b, 0x08, 0x00, 0x09, 0x00, 0x00, 0x00
        /*0020*/ 	.byte	0x00, 0x00, 0x00, 0x00


//--------------------- .nv.info._Z16kernel_high_regsPfPKfi --------------------------
	.section	.nv.info._Z16kernel_high_regsPfPKfi,"",@"SHT_CUDA_INFO"
	.sectionflags	@""
	.align	4


	//----- nvinfo : EIATTR_CUDA_API_VERSION
	.align		4
        /*0000*/ 	.byte	0x04, 0x37
        /*0002*/ 	.short	(.L_13 - .L_12)
.L_12:
        /*0004*/ 	.word	0x00000082


	//----- nvinfo : EIATTR_KPARAM_INFO
	.align		4
.L_13:
        /*0008*/ 	.byte	0x04, 0x17
        /*000a*/ 	.short	(.L_15 - .L_14)
.L_14:
        /*000c*/ 	.word	0x00000000
        /*0010*/ 	.short	0x0002
        /*0012*/ 	.short	0x0010
        /*0014*/ 	.byte	0x00, 0xf0, 0x11, 0x00


	//----- nvinfo : EIATTR_KPARAM_INFO
	.align		4
.L_15:
        /*0018*/ 	.byte	0x04, 0x17
        /*001a*/ 	.short	(.L_17 - .L_16)
.L_16:
        /*001c*/ 	.word	0x00000000
        /*0020*/ 	.short	0x0001
        /*0022*/ 	.short	0x0008
        /*0024*/ 	.byte	0x00, 0xf5, 0x21, 0x00


	//----- nvinfo : EIATTR_KPARAM_INFO
	.align		4
.L_17:
        /*0028*/ 	.byte	0x04, 0x17
        /*002a*/ 	.short	(.L_19 - .L_18)
.L_18:
        /*002c*/ 	.word	0x00000000
        /*0030*/ 	.short	0x0000
        /*0032*/ 	.short	0x0000
        /*0034*/ 	.byte	0x00, 0xf5, 0x21, 0x00


	//----- nvinfo : EIATTR_SPARSE_MMA_MASK
	.align		4
.L_19:
        /*0038*/ 	.byte	0x03, 0x50
        /*003a*/ 	.short	0x0000


	//----- nvinfo : EIATTR_MAXREG_COUNT
	.align		4
        /*003c*/ 	.byte	0x03, 0x1b
        /*003e*/ 	.short	0x00ff


	//----- nvinfo : EIATTR_MERCURY_ISA_VERSION
	.align		4
        /*0040*/ 	.byte	0x03, 0x5f
        /*0042*/ 	.short	0x0101


	//----- nvinfo : EIATTR_VRC_CTA_INIT_COUNT
	.align		4
        /*0044*/ 	.byte	0x02, 0x4a
	.zero		1
	.zero		1


	//----- nvinfo : EIATTR_EXIT_INSTR_OFFSETS
	.align		4
        /*0048*/ 	.byte	0x04, 0x1c
        /*004a*/ 	.short	(.L_21 - .L_20)


	//   ....[0]....
.L_20:
        /*004c*/ 	.word	0x000009b0


	//----- nvinfo : EIATTR_CBANK_PARAM_SIZE
	.align		4
.L_21:
        /*0050*/ 	.byte	0x03, 0x19
        /*0052*/ 	.short	0x0014


	//----- nvinfo : EIATTR_PARAM_CBANK
	.align		4
        /*0054*/ 	.byte	0x04, 0x0a
        /*0056*/ 	.short	(.L_23 - .L_22)
	.align		4
.L_22:
        /*0058*/ 	.word	index@(.nv.constant0._Z16kernel_high_regsPfPKfi)
        /*005c*/ 	.short	0x0380
        /*005e*/ 	.short	0x0014


	//----- nvinfo : EIATTR_SW_WAR
	.align		4
.L_23:
        /*0060*/ 	.byte	0x04, 0x36
        /*0062*/ 	.short	(.L_25 - .L_24)
.L_24:
        /*0064*/ 	.word	0x00000008
.L_25:


//--------------------- .nv.info._Z15kernel_low_regsPfPKfi --------------------------
	.section	.nv.info._Z15kernel_low_regsPfPKfi,"",@"SHT_CUDA_INFO"
	.sectionflags	@""
	.align	4


	//----- nvinfo : EIATTR_CUDA_API_VERSION
	.align		4
        /*0000*/ 	.byte	0x04, 0x37
        /*0002*/ 	.short	(.L_27 - .L_26)
.L_26:
        /*0004*/ 	.word	0x00000082


	//----- nvinfo : EIATTR_KPARAM_INFO
	.align		4
.L_27:
        /*0008*/ 	.byte	0x04, 0x17
        /*000a*/ 	.short	(.L_29 - .L_28)
.L_28:
        /*000c*/ 	.word	0x00000000
        /*0010*/ 	.short	0x0002
        /*0012*/ 	.short	0x0010
        /*0014*/ 	.byte	0x00, 0xf0, 0x11, 0x00


	//----- nvinfo : EIATTR_KPARAM_INFO
	.align		4
.L_29:
        /*0018*/ 	.byte	0x04, 0x17
        /*001a*/ 	.short	(.L_31 - .L_30)
.L_30:
        /*001c*/ 	.word	0x00000000
        /*0020*/ 	.short	0x0001
        /*0022*/ 	.short	0x0008
        /*0024*/ 	.byte	0x00, 0xf5, 0x21, 0x00


	//----- nvinfo : EIATTR_KPARAM_INFO
	.align		4
.L_31:
        /*0028*/ 	.byte	0x04, 0x17
        /*002a*/ 	.short	(.L_33 - .L_32)
.L_32:
        /*002c*/ 	.word	0x00000000
        /*0030*/ 	.short	0x0000
        /*0032*/ 	.short	0x0000
        /*0034*/ 	.byte	0x00, 0xf5, 0x21, 0x00


	//----- nvinfo : EIATTR_SPARSE_MMA_MASK
	.align		4
.L_33:
        /*0038*/ 	.byte	0x03, 0x50
        /*003a*/ 	.short	0x0000


	//----- nvinfo : EIATTR_MAXREG_COUNT
	.align		4
        /*003c*/ 	.byte	0x03, 0x1b
        /*003e*/ 	.short	0x00ff


	//----- nvinfo : EIATTR_MERCURY_ISA_VERSION
	.align		4
        /*0040*/ 	.byte	0x03, 0x5f
        /*0042*/ 	.short	0x0101


	//----- nvinfo : EIATTR_VRC_CTA_INIT_COUNT
	.align		4
        /*0044*/ 	.byte	0x02, 0x4a
	.zero		1
	.zero		1


	//----- nvinfo : EIATTR_EXIT_INSTR_OFFSETS
	.align		4
        /*0048*/ 	.byte	0x04, 0x1c
        /*004a*/ 	.short	(.L_35 - .L_34)


	//   ....[0]....
.L_34:
        /*004c*/ 	.word	0x000006c0


	//----- nvinfo : EIATTR_CBANK_PARAM_SIZE
	.align		4
.L_35:
        /*0050*/ 	.byte	0x03, 0x19
        /*0052*/ 	.short	0x0014


	//----- nvinfo : EIATTR_PARAM_CBANK
	.align		4
        /*0054*/ 	.byte	0x04, 0x0a
        /*0056*/ 	.short	(.L_37 - .L_36)
	.align		4
.L_36:
        /*0058*/ 	.word	index@(.nv.constant0._Z15kernel_low_regsPfPKfi)
        /*005c*/ 	.short	0x0380
        /*005e*/ 	.short	0x0014


	//----- nvinfo : EIATTR_SW_WAR
	.align		4
.L_37:
        /*0060*/ 	.byte	0x04, 0x36
        /*0062*/ 	.short	(.L_39 - .L_38)
.L_38:
        /*0064*/ 	.word	0x00000008
.L_39:


//--------------------- .nv.callgraph             --------------------------
	.section	.nv.callgraph,"",@"SHT_CUDA_CALLGRAPH"
	.align	4
	.sectionentsize	8
	.align		4
        /*0000*/ 	.word	0x00000000
	.align		4
        /*0004*/ 	.word	0xffffffff
	.align		4
        /*0008*/ 	.word	0x00000000
	.align		4
        /*000c*/ 	.word	0xfffffffe
	.align		4
        /*0010*/ 	.word	0x00000000
	.align		4
        /*0014*/ 	.word	0xfffffffd
	.align		4
        /*0018*/ 	.word	0x00000000
	.align		4
        /*001c*/ 	.word	0xfffffffc


//--------------------- .text._Z16kernel_high_regsPfPKfi --------------------------
	.section	.text._Z16kernel_high_regsPfPKfi,"ax",@progbits
	.align	128
        .global         _Z16kernel_high_regsPfPKfi
        .type           _Z16kernel_high_regsPfPKfi,@function
        .size           _Z16kernel_high_regsPfPKfi,(.L_x_12 - _Z16kernel_high_regsPfPKfi)
        .other          _Z16kernel_high_regsPfPKfi,@"STO_CUDA_ENTRY STV_DEFAULT"
_Z16kernel_high_regsPfPKfi:
.text._Z16kernel_high_regsPfPKfi:
[----:B------:R-:W-:Y:S01]  /*0000*/  LDC R1, c[0x0][0x37c] ;  /* 0x0000df00ff017b82 */ /* 0x000fe20000000800 */
[----:B------:R-:W0:Y:S07]  /*0010*/  S2R R0, SR_CTAID.X ;  /* 0x0000000000007919 */ /* 0x000e2e0000002500 */
[----:B------:R-:W1:Y:S01]  /*0020*/  LDC.64 R30, c[0x0][0x388] ;  /* 0x0000e200ff1e7b82 */ /* 0x000e620000000a00 */
[----:B------:R-:W0:Y:S01]  /*0030*/  LDCU UR4, c[0x0][0x360] ;  /* 0x00006c00ff0477ac */ /* 0x000e220008000800 */
[----:B------:R-:W0:Y:S01]  /*0040*/  S2R R3, SR_TID.X ;  /* 0x0000000000037919 */ /* 0x000e220000002100 */
[----:B------:R-:W2:Y:S01]  /*0050*/  LDCU.64 UR6, c[0x0][0x358] ;  /* 0x00006b00ff0677ac */ /* 0x000ea20008000a00 */
[----:B0-----:R-:W-:Y:S01]  /*0060*/  IMAD R5, R0, UR4, R3 ;  /* 0x0000000400057c24 */ /* 0x001fe2000f8e0203 */
[----:B------:R-:W0:Y:S03]  /*0070*/  LDCU UR4, c[0x0][0x390] ;  /* 0x00007200ff0477ac */ /* 0x000e260008000800 */
[----:B-1----:R-:W-:-:S06]  /*0080*/  IMAD.WIDE R30, R5, 0x4, R30 ;  /* 0x00000004051e7825 */ /* 0x002fcc00078e021e */
[----:B--2---:R-:W2:Y:S01]  /*0090*/  LDG.E.CONSTANT R30, desc[UR6][R30.64] ;  /* 0x000000061e1e7981 */ /* 0x004ea2000c1e9900 */
[----:B0-----:R-:W-:Y:S01]  /*00a0*/  UISETP.GE.AND UP0, UPT, UR4, 0x1, UPT ;  /* 0x000000010400788c */ /* 0x001fe2000bf06270 */
[C---:B--2---:R-:W-:Y:S01]  /*00b0*/  FADD R2, R30.reuse, 1 ;  /* 0x3f8000001e027421 */ /* 0x044fe20000000000 */
[C---:B------:R-:W-:Y:S01]  /*00c0*/  FADD R4, R30.reuse, 2 ;  /* 0x400000001e047421 */ /* 0x040fe20000000000 */
        /* <DEDUP_REMOVED lines=28> */
[----:B------:R-:W-:Y:S01]  /*0290*/  FADD R31, R30, 31 ;  /* 0x41f800001e1f7421 */ /* 0x000fe20000000000 */
[----:B------:R-:W-:Y:S06]  /*02a0*/  BRA.U !UP0, `(.L_x_0) ;  /* 0x0000000508307547 */ /* 0x000fec000b800000 */
[C---:B------:R-:W-:Y:S01]  /*02b0*/  FADD R28, R30.reuse, 26 ;  /* 0x41d000001e1c7421 */ /* 0x040fe20000000000 */
[C---:B------:R-:W-:Y:S01]  /*02c0*/  FADD R29, R30.reuse, 27 ;  /* 0x41d800001e1d7421 */ /* 0x040fe20000000000 */
[C---:B------:R-:W-:Y:S01]  /*02d0*/  FADD R25, R30.reuse, 23 ;  /* 0x41b800001e197421 */ /* 0x040fe20000000000 */
[C---:B------:R-:W-:Y:S01]  /*02e0*/  FADD R26, R30.reuse, 24 ;  /* 0x41c000001e1a7421 */ /* 0x040fe20000000000 */
[C---:B------:R-:W-:Y:S01]  /*02f0*/  FADD R10, R30.reuse, 8 ;  /* 0x410000001e0a7421 */ /* 0x040fe20000000000 */
[C---:B------:R-:W-:Y:S01]  /*0300*/  FADD R33, R30.reuse, 28 ;  /* 0x41e000001e217421 */ /* 0x040fe20000000000 */
[----:B------:R-:W-:Y:S01]  /*0310*/  FADD R35, R30, 29 ;  /* 0x41e800001e237421 */ /* 0x000fe20000000000 */
[----:B------:R-:W-:-:S12]  /*0320*/  UIADD3 UR4, UPT, UPT, -UR4, URZ, URZ ;  /* 0x000000ff04047290 */ /* 0x000fd8000fffe1ff */
.L_x_1:
[----:B------:R-:W-:Y:S01]  /*0330*/  UIADD3 UR4, UPT, UPT, UR4, 0x1, URZ ;  /* 0x0000000104047890 */ /* 0x000fe2000fffe0ff */
[----:B------:R-:W-:-:S03]  /*0340*/  HFMA2 R32, -RZ, RZ, 1.875, 4.76837158203125e-07 ;  /* 0x3f800008ff207431 */ /* 0x000fc600000001ff */
[----:B------:R-:W-:Y:S02]  /*0350*/  UISETP.NE.AND UP0, UPT, UR4, URZ, UPT ;  /* 0x000000ff0400728c */ /* 0x000fe4000bf05270 */
[-C--:B------:R-:W-:Y:S01]  /*0360*/  FFMA R30, R30, R32.reuse, 1 ;  /* 0x3f8000001e1e7423 */ /* 0x080fe20000000020 */
        /* <DEDUP_REMOVED lines=30> */
[----:B------:R-:W-:Y:S01]  /*0550*/  FFMA R31, R31, R32, 1 ;  /* 0x3f8000001f1f7423 */ /* 0x000fe20000000020 */
[----:B------:R-:W-:Y:S01]  /*0560*/  FADD R30, R30, -1 ;  /* 0xbf8000001e1e7421 */ /* 0x000fe20000000000 */
        /* <DEDUP_REMOVED lines=31> */
[----:B------:R-:W-:Y:S06]  /*0760*/  BRA.U UP0, `(.L_x_1) ;  /* 0xfffffff900f07547 */ /* 0x000fec000b83ffff */
.L_x_0:
[----:B------:R-:W-:Y:S01]  /*0770*/  FADD R2, R2, R30 ;  /* 0x0000001e02027221 */ /* 0x000fe20000000000 */
[----:B------:R-:W0:Y:S03]  /*0780*/  LDCU UR4, c[0x0][0x360] ;  /* 0x00006c00ff0477ac */ /* 0x000e260008000800 */
[----:B------:R-:W-:-:S04]  /*0790*/  FADD R2, R2, R4 ;  /* 0x0000000402027221 */ /* 0x000fc80000000000 */
[----:B------:R-:W-:-:S04]  /*07a0*/  FADD R5, R2, R5 ;  /* 0x0000000502057221 */ /* 0x000fc80000000000 */
[----:B------:R-:W-:Y:S02]  /*07b0*/  FADD R6, R5, R6 ;  /* 0x0000000605067221 */ /* 0x000fe40000000000 */
[----:B------:R-:W1:Y:S02]  /*07c0*/  LDC.64 R4, c[0x0][0x380] ;  /* 0x0000e000ff047b82 */ /* 0x000e640000000a00 */
[----:B------:R-:W-:Y:S01]  /*07d0*/  FADD R7, R6, R7 ;  /* 0x0000000706077221 */ /* 0x000fe20000000000 */
[----:B0-----:R-:W-:-:S03]  /*07e0*/  IMAD R3, R0, UR4, R3 ;  /* 0x0000000400037c24 */ /* 0x001fc6000f8e0203 */
[----:B------:R-:W-:-:S04]  /*07f0*/  FADD R8, R7, R8 ;  /* 0x0000000807087221 */ /* 0x000fc80000000000 */
[----:B------:R-:W-:-:S04]  /*0800*/  FADD R9, R8, R9 ;  /* 0x0000000908097221 */ /* 0x000fc80000000000 */
[----:B------:R-:W-:-:S04]  /*0810*/  FADD R10, R9, R10 ;  /* 0x0000000a090a7221 */ /* 0x000fc80000000000 */
[----:B------:R-:W-:-:S04]  /*0820*/  FADD R11, R10, R11 ;  /* 0x0000000b0a0b7221 */ /* 0x000fc80000000000 */
[----:B------:R-:W-:Y:S01]  /*0830*/  FADD R12, R11, R12 ;  /* 0x0000000c0b0c7221 */ /* 0x000fe20000000000 */
[----:B-1----:R-:W-:-:S04]  /*0840*/  IMAD.WIDE R2, R3, 0x4, R4 ;  /* 0x0000000403027825 */ /* 0x002fc800078e0204 */
[----:B------:R-:W-:-:S04]  /*0850*/  FADD R13, R12, R13 ;  /* 0x0000000d0c0d7221 */ /* 0x000fc80000000000 */
        /* <DEDUP_REMOVED lines=19> */
[----:B------:R-:W-:-:S05]  /*0990*/  FADD R31, R28, R31 ;  /* 0x0000001f1c1f7221 */ /* 0x000fca0000000000 */
[----:B------:R-:W-:Y:S01]  /*09a0*/  STG.E desc[UR6][R2.64], R31 ;  /* 0x0000001f02007986 */ /* 0x000fe2000c101906 */
[----:B------:R-:W-:Y:S05]  /*09b0*/  EXIT ;  /* 0x000000000000794d */ /* 0x000fea0003800000 */
.L_x_2:
[----:B------:R-:W-:-:S00]  /*09c0*/  BRA `(.L_x_2) ;  /* 0xfffffffc00fc7947 */ /* 0x000fc0000383ffff */
[----:B------:R-:W-:-:S00]  /*09d0*/  NOP ;  /* 0x0000000000007918 */ /* 0x000fc00000000000 */
        /* <DEDUP_REMOVED lines=10> */
.L_x_12:


//--------------------- .text._Z15kernel_low_regsPfPKfi --------------------------
	.section	.text._Z15kernel_low_regsPfPKfi,"ax",@progbits
	.align	128
        .global         _Z15kernel_low_regsPfPKfi
        .type           _Z15kernel_low_regsPfPKfi,@function
        .size           _Z15kernel_low_regsPfPKfi,(.L_x_13 - _Z15kernel_low_regsPfPKfi)
        .other          _Z15kernel_low_regsPfPKfi,@"STO_CUDA_ENTRY STV_DEFAULT"
_Z15kernel_low_regsPfPKfi:
.text._Z15kernel_low_regsPfPKfi:
[----:B------:R-:W-:Y:S01]  /*0000*/  LDC R1, c[0x0][0x37c] ;  /* 0x0000df00ff017b82 */ /* 0x000fe20000000800 */
[----:B------:R-:W0:Y:S07]  /*0010*/  S2R R0, SR_CTAID.X ;  /* 0x0000000000007919 */ /* 0x000e2e0000002500 */
[----:B------:R-:W1:Y:S01]  /*0020*/  LDC.64 R2, c[0x0][0x388] ;  /* 0x0000e200ff027b82 */ /* 0x000e620000000a00 */
[----:B------:R-:W0:Y:S01]  /*0030*/  LDCU UR4, c[0x0][0x360] ;  /* 0x00006c00ff0477ac */ /* 0x000e220008000800 */
[----:B------:R-:W0:Y:S01]  /*0040*/  S2R R5, SR_TID.X ;  /* 0x0000000000057919 */ /* 0x000e220000002100 */
[----:B------:R-:W2:Y:S01]  /*0050*/  LDCU.64 UR6, c[0x0][0x358] ;  /* 0x00006b00ff0677ac */ /* 0x000ea20008000a00 */
[----:B------:R-:W3:Y:S01]  /*0060*/  LDCU UR5, c[0x0][0x390] ;  /* 0x00007200ff0577ac */ /* 0x000ee20008000800 */
[----:B0-----:R-:W-:-:S04]  /*0070*/  IMAD R0, R0, UR4, R5 ;  /* 0x0000000400007c24 */ /* 0x001fc8000f8e0205 */
[----:B-1----:R-:W-:-:S05]  /*0080*/  IMAD.WIDE R2, R0, 0x4, R2 ;  /* 0x0000000400027825 */ /* 0x002fca00078e0202 */
[----:B--2---:R0:W5:Y:S01]  /*0090*/  LDG.E.CONSTANT R5, desc[UR6][R2.64] ;  /* 0x0000000602057981 */ /* 0x004162000c1e9900 */
[----:B---3--:R-:W-:-:S09]  /*00a0*/  UISETP.GE.AND UP0, UPT, UR5, 0x1, UPT ;  /* 0x000000010500788c */ /* 0x008fd2000bf06270 */
[----:B0-----:R-:W-:Y:S05]  /*00b0*/  BRA.U !UP0, `(.L_x_3) ;  /* 0x0000000508747547 */ /* 0x001fea000b800000 */
[----:B------:R-:W-:Y:S02]  /*00c0*/  UISETP.GE.U32.AND UP0, UPT, UR5, 0x4, UPT ;  /* 0x000000040500788c */ /* 0x000fe4000bf06070 */
[----:B------:R-:W-:-:S07]  /*00d0*/  ULOP3.LUT UR4, UR5, 0x3, URZ, 0xc0, !UPT ;  /* 0x0000000305047892 */ /* 0x000fce000f8ec0ff */
[----:B------:R-:W-:Y:S05]  /*00e0*/  BRA.U !UP0, `(.L_x_4) ;  /* 0x0000000508447547 */ /* 0x000fea000b800000 */
[----:B------:R-:W-:-:S04]  /*00f0*/  ULOP3.LUT UR5, UR5, 0x7ffffffc, URZ, 0xc0, !UPT ;  /* 0x7ffffffc05057892 */ /* 0x000fc8000f8ec0ff */
[----:B------:R-:W-:-:S04]  /*0100*/  UIADD3 UR5, UPT, UPT, -UR5, URZ, URZ ;  /* 0x000000ff05057290 */ /* 0x000fc8000fffe1ff */
[----:B------:R-:W-:-:S09]  /*0110*/  UISETP.GE.AND UP0, UPT, UR5, URZ, UPT ;  /* 0x000000ff0500728c */ /* 0x000fd2000bf06270 */
[----:B------:R-:W-:Y:S05]  /*0120*/  BRA.U UP0, `(.L_x_5) ;  /* 0x0000000500047547 */ /* 0x000fea000b800000 */
[----:B------:R-:W-:Y:S02]  /*0130*/  UIADD3 UR8, UPT, UPT, -UR5, URZ, URZ ;  /* 0x000000ff05087290 */ /* 0x000fe4000fffe1ff */
[----:B------:R-:W-:Y:S02]  /*0140*/  UPLOP3.LUT UP0, UPT, UPT, UPT, UPT, 0x80, 0x8 ;  /* 0x000000000008789c */ /* 0x000fe40003f0f070 */
[----:B------:R-:W-:-:S09]  /*0150*/  UISETP.GT.AND UP1, UPT, UR8, 0xc, UPT ;  /* 0x0000000c0800788c */ /* 0x000fd2000bf24270 */
[----:B------:R-:W-:Y:S05]  /*0160*/  BRA.U !UP1, `(.L_x_6) ;  /* 0x0000000109947547 */ /* 0x000fea000b800000 */
[----:B------:R-:W-:-:S11]  /*0170*/  UPLOP3.LUT UP0, UPT, UPT, UPT, UPT, 0x40, 0x4 ;  /* 0x000000000004789c */ /* 0x000fd60003f0e870 */
.L_x_7:
[----:B------:R-:W-:Y:S01]  /*0180*/  HFMA2 R2, -RZ, RZ, 1.875, 4.76837158203125e-07 ;  /* 0x3f800008ff027431 */ /* 0x000fe200000001ff */
[----:B------:R-:W-:-:S04]  /*0190*/  UIADD3 UR5, UPT, UPT, UR5, 0x10, URZ ;  /* 0x0000001005057890 */ /* 0x000fc8000fffe0ff */
[----:B------:R-:W-:Y:S01]  /*01a0*/  UISETP.GE.AND UP1, UPT, UR5, -0xc, UPT ;  /* 0xfffffff40500788c */ /* 0x000fe2000bf26270 */
[----:B-----5:R-:W-:-:S04]  /*01b0*/  FFMA R5, R5, R2, 1 ;  /* 0x3f80000005057423 */ /* 0x020fc80000000002 */
[----:B------:R-:W-:-:S04]  /*01c0*/  FADD R5, R5, -1 ;  /* 0xbf80000005057421 */ /* 0x000fc80000000000 */
[----:B------:R-:W-:-:S04]  /*01d0*/  FFMA R5, R5, R2, 1 ;  /* 0x3f80000005057423 */ /* 0x000fc80000000002 */
        /* <DEDUP_REMOVED lines=28> */
[----:B------:R-:W-:Y:S01]  /*03a0*/  FADD R5, R5, -1 ;  /* 0xbf80000005057421 */ /* 0x000fe20000000000 */
[----:B------:R-:W-:Y:S06]  /*03b0*/  BRA.U !UP1, `(.L_x_7) ;  /* 0xfffffffd09707547 */ /* 0x000fec000b83ffff */
.L_x_6:
[----:B------:R-:W-:-:S04]  /*03c0*/  UIADD3 UR8, UPT, UPT, -UR5, URZ, URZ ;  /* 0x000000ff05087290 */ /* 0x000fc8000fffe1ff */
[----:B------:R-:W-:-:S09]  /*03d0*/  UISETP.GT.AND UP1, UPT, UR8, 0x4, UPT ;  /* 0x000000040800788c */ /* 0x000fd2000bf24270 */
[----:B------:R-:W-:Y:S05]  /*03e0*/  BRA.U !UP1, `(.L_x_8) ;  /* 0x00000001094c7547 */ /* 0x000fea000b800000 */
[----:B------:R-:W-:Y:S01]  /*03f0*/  MOV R2, 0x3f800008 ;  /* 0x3f80000800027802 */ /* 0x000fe20000000f00 */
[----:B------:R-:W-:Y:S02]  /*0400*/  UPLOP3.LUT UP0, UPT, UPT, UPT, UPT, 0x40, 0x4 ;  /* 0x000000000004789c */ /* 0x000fe40003f0e870 */
[----:B------:R-:W-:Y:S02]  /*0410*/  UIADD3 UR5, UPT, UPT, UR5, 0x8, URZ ;  /* 0x0000000805057890 */ /* 0x000fe4000fffe0ff */
        /* <DEDUP_REMOVED lines=15> */
[----:B------:R-:W-:-:S07]  /*0510*/  FADD R5, R5, -1 ;  /* 0xbf80000005057421 */ /* 0x000fce0000000000 */
.L_x_8:
[----:B------:R-:W-:-:S09]  /*0520*/  UISETP.NE.OR UP0, UPT, UR5, URZ, UP0 ;  /* 0x000000ff0500728c */ /* 0x000fd20008705670 */
[----:B------:R-:W-:Y:S05]  /*0530*/  BRA.U !UP0, `(.L_x_4) ;  /* 0x0000000108307547 */ /* 0x000fea000b800000 */
.L_x_5:
[----:B------:R-:W-:-:S07]  /*0540*/  HFMA2 R2, -RZ, RZ, 1.875, 4.76837158203125e-07 ;  /* 0x3f800008ff027431 */ /* 0x000fce00000001ff */
.L_x_9:
[----:B-----5:R-:W-:Y:S01]  /*0550*/  FFMA R5, R5, R2, 1 ;  /* 0x3f80000005057423 */ /* 0x020fe20000000002 */
[----:B------:R-:W-:-:S03]  /*0560*/  UIADD3 UR5, UPT, UPT, UR5, 0x4, URZ ;  /* 0x0000000405057890 */ /* 0x000fc6000fffe0ff */
[----:B------:R-:W-:Y:S01]  /*0570*/  FADD R5, R5, -1 ;  /* 0xbf80000005057421 */ /* 0x000fe20000000000 */
[----:B------:R-:W-:-:S03]  /*0580*/  UISETP.NE.AND UP0, UPT, UR5, URZ, UPT ;  /* 0x000000ff0500728c */ /* 0x000fc6000bf05270 */
[----:B------:R-:W-:-:S04]  /*0590*/  FFMA R5, R5, R2, 1 ;  /* 0x3f80000005057423 */ /* 0x000fc80000000002 */
[----:B------:R-:W-:-:S04]  /*05a0*/  FADD R5, R5, -1 ;  /* 0xbf80000005057421 */ /* 0x000fc80000000000 */
[----:B------:R-:W-:-:S04]  /*05b0*/  FFMA R5, R5, R2, 1 ;  /* 0x3f80000005057423 */ /* 0x000fc80000000002 */
[----:B------:R-:W-:-:S04]  /*05c0*/  FADD R5, R5, -1 ;  /* 0xbf80000005057421 */ /* 0x000fc80000000000 */
[----:B------:R-:W-:-:S04]  /*05d0*/  FFMA R5, R5, R2, 1 ;  /* 0x3f80000005057423 */ /* 0x000fc80000000002 */
[----:B------:R-:W-:Y:S01]  /*05e0*/  FADD R5, R5, -1 ;  /* 0xbf80000005057421 */ /* 0x000fe20000000000 */
[----:B------:R-:W-:Y:S06]  /*05f0*/  BRA.U UP0, `(.L_x_9) ;  /* 0xfffffffd00d47547 */ /* 0x000fec000b83ffff */
.L_x_4:
[----:B------:R-:W-:-:S09]  /*0600*/  UISETP.NE.AND UP0, UPT, UR4, URZ, UPT ;  /* 0x000000ff0400728c */ /* 0x000fd2000bf05270 */
[----:B------:R-:W-:Y:S05]  /*0610*/  BRA.U !UP0, `(.L_x_3) ;  /* 0x00000001081c7547 */ /* 0x000fea000b800000 */
[----:B------:R-:W-:Y:S01]  /*0620*/  MOV R2, 0x3f800008 ;  /* 0x3f80000800027802 */ /* 0x000fe20000000f00 */
[----:B------:R-:W-:-:S12]  /*0630*/  UIADD3 UR4, UPT, UPT, -UR4, URZ, URZ ;  /* 0x000000ff04047290 */ /* 0x000fd8000fffe1ff */
.L_x_10:
[----:B------:R-:W-:Y:S01]  /*0640*/  UIADD3 UR4, UPT, UPT, UR4, 0x1, URZ ;  /* 0x0000000104047890 */ /* 0x000fe2000fffe0ff */
[----:B-----5:R-:W-:-:S03]  /*0650*/  FFMA R5, R5, R2, 1 ;  /* 0x3f80000005057423 */ /* 0x020fc60000000002 */
[----:B------:R-:W-:Y:S01]  /*0660*/  UISETP.NE.AND UP0, UPT, UR4, URZ, UPT ;  /* 0x000000ff0400728c */ /* 0x000fe2000bf05270 */
[----:B------:R-:W-:-:S08]  /*0670*/  FADD R5, R5, -1 ;  /* 0xbf80000005057421 */ /* 0x000fd00000000000 */
[----:B------:R-:W-:Y:S05]  /*0680*/  BRA.U UP0, `(.L_x_10) ;  /* 0xfffffffd00ec7547 */ /* 0x000fea000b83ffff */
.L_x_3:
[----:B------:R-:W0:Y:S02]  /*0690*/  LDC.64 R2, c[0x0][0x380] ;  /* 0x0000e000ff027b82 */ /* 0x000e240000000a00 */
[----:B0-----:R-:W-:-:S05]  /*06a0*/  IMAD.WIDE R2, R0, 0x4, R2 ;  /* 0x0000000400027825 */ /* 0x001fca00078e0202 */
[----:B-----5:R-:W-:Y:S01]  /*06b0*/  STG.E desc[UR6][R2.64], R5 ;  /* 0x0000000502007986 */ /* 0x020fe2000c101906 */
[----:B------:R-:W-:Y:S05]  /*06c0*/  EXIT ;  /* 0x000000000000794d */ /* 0x000fea0003800000 */
.L_x_11:
        /* <DEDUP_REMOVED lines=11> */
.L_x_13:


//--------------------- .nv.shared.reserved.0     --------------------------
	.section	.nv.shared.reserved.0,"aw",@nobits
	.weak		__nv_reservedSMEM_offset_0_alias
	.size		__nv_reservedSMEM_offset_0_alias, 0, 64
	.other		__nv_reservedSMEM_offset_0_alias,@"STO_CUDA_RESERVED_SHARED STV_DEFAULT"
__nv_reservedSMEM_offset_0_alias:
	.zero		0
	.zero		64


//--------------------- .nv.constant0._Z16kernel_high_regsPfPKfi --------------------------
	.section	.nv.constant0._Z16kernel_high_regsPfPKfi,"a",@progbits
	.sectionflags	@""
	.align	4
.nv.constant0._Z16kernel_high_regsPfPKfi:
	.zero		916


//--------------------- .nv.constant0._Z15kernel_low_regsPfPKfi --------------------------
	.section	.nv.constant0._Z15kernel_low_regsPfPKfi,"a",@progbits
	.sectionflags	@""
	.align	4
.nv.constant0._Z15kernel_low_regsPfPKfi:
	.zero		916


//--------------------- SYMBOLS --------------------------

	.type		.nv.reservedSmem.offset0,@object
	.size		.nv.reservedSmem.offset0,0x4
